//
// Generated by NVIDIA NVVM Compiler
//
// Compiler Build ID: CL-36424714
// Cuda compilation tools, release 13.0, V13.0.88
// Based on NVVM 20.0.0
//

.version 9.0
.target sm_100
.address_size 64

	// .globl	_Z11fill_kernelPfiif

.visible .entry _Z11fill_kernelPfiif(
	.param .u64 .ptr .align 1 _Z11fill_kernelPfiif_param_0,
	.param .u32 _Z11fill_kernelPfiif_param_1,
	.param .u32 _Z11fill_kernelPfiif_param_2,
	.param .f32 _Z11fill_kernelPfiif_param_3
)
{
	.reg .pred 	%p<2>;
	.reg .b32 	%r<8>;
	.reg .b32 	%f<2>;
	.reg .b64 	%rd<5>;

	ld.param.u64 	%rd1, [_Z11fill_kernelPfiif_param_0];
	ld.param.u32 	%r2, [_Z11fill_kernelPfiif_param_1];
	ld.param.u32 	%r3, [_Z11fill_kernelPfiif_param_2];
	ld.param.f32 	%f1, [_Z11fill_kernelPfiif_param_3];
	mov.u32 	%r4, %ctaid.x;
	mov.u32 	%r5, %ntid.x;
	mov.u32 	%r6, %tid.x;
	mad.lo.s32 	%r7, %r4, %r5, %r6;
	add.s32 	%r1, %r7, %r2;
	setp.ge.s32 	%p1, %r1, %r3;
	@%p1 bra 	$L__BB0_2;
	cvta.to.global.u64 	%rd2, %rd1;
	mul.wide.s32 	%rd3, %r1, 4;
	add.s64 	%rd4, %rd2, %rd3;
	st.global.f32 	[%rd4], %f1;
$L__BB0_2:
	ret;

}
	// .globl	_Z17bitonic_sort_stepPfiii
.visible .entry _Z17bitonic_sort_stepPfiii(
	.param .u64 .ptr .align 1 _Z17bitonic_sort_stepPfiii_param_0,
	.param .u32 _Z17bitonic_sort_stepPfiii_param_1,
	.param .u32 _Z17bitonic_sort_stepPfiii_param_2,
	.param .u32 _Z17bitonic_sort_stepPfiii_param_3
)
{
	.reg .pred 	%p<8>;
	.reg .b32 	%r<10>;
	.reg .b32 	%f<3>;
	.reg .b64 	%rd<7>;

	ld.param.u64 	%rd3, [_Z17bitonic_sort_stepPfiii_param_0];
	ld.param.u32 	%r3, [_Z17bitonic_sort_stepPfiii_param_1];
	ld.param.u32 	%r4, [_Z17bitonic_sort_stepPfiii_param_2];
	ld.param.u32 	%r5, [_Z17bitonic_sort_stepPfiii_param_3];
	mov.u32 	%r6, %tid.x;
	mov.u32 	%r7, %ctaid.x;
	mov.u32 	%r8, %ntid.x;
	mad.lo.s32 	%r1, %r7, %r8, %r6;
	setp.ge.u32 	%p1, %r1, %r5;
	@%p1 bra 	$L__BB1_7;
	xor.b32  	%r2, %r3, %r1;
	setp.le.u32 	%p2, %r2, %r1;
	setp.ge.u32 	%p3, %r2, %r5;
	or.pred  	%p4, %p2, %p3;
	@%p4 bra 	$L__BB1_7;
	cvta.to.global.u64 	%rd4, %rd3;
	mul.wide.u32 	%rd5, %r1, 4;
	add.s64 	%rd1, %rd4, %rd5;
	ld.global.f32 	%f1, [%rd1];
	mul.wide.u32 	%rd6, %r2, 4;
	add.s64 	%rd2, %rd4, %rd6;
	ld.global.f32 	%f2, [%rd2];
	and.b32  	%r9, %r4, %r1;
	setp.ne.s32 	%p5, %r9, 0;
	@%p5 bra 	$L__BB1_5;
	setp.leu.f32 	%p7, %f1, %f2;
	@%p7 bra 	$L__BB1_7;
	st.global.f32 	[%rd1], %f2;
	st.global.f32 	[%rd2], %f1;
	bra.uni 	$L__BB1_7;
$L__BB1_5:
	setp.geu.f32 	%p6, %f1, %f2;
	@%p6 bra 	$L__BB1_7;
	st.global.f32 	[%rd1], %f2;
	st.global.f32 	[%rd2], %f1;
$L__BB1_7:
	ret;

}


// ===== COMPILED SASS (sm_100) =====

	.target	sm_100

	.elftype	@"ET_EXEC"


//--------------------- .note.nv.tkinfo           --------------------------
	.section	.note.nv.tkinfo,"",@"SHT_NOTE"
	.sectionflags	@"SHF_NOTE_NV_TKINFO"
	.tkinfo
        /*0018*/ 	.word	0x00000002
        /*0030*/ 	.string	""
        /*0030*/ 	.string	"ptxas"
        /*0030*/ 	.string	"Cuda compilation tools, release 13.0, V13.0.88"
        /*0030*/ 	.string	"Build cuda_13.0.r13.0/compiler.36424714_0"
        /*0030*/ 	.string	"-arch sm_100 -m 64 "



//--------------------- .note.nv.cuinfo           --------------------------
	.section	.note.nv.cuinfo,"",@"SHT_NOTE"
	.sectionflags	@"SHF_NOTE_NV_CUINFO"
        /*0018*/ 	.short	0x0002
        /*001a*/ 	.short	0x0064
        /*001c*/ 	.short	0x0082
	.zero		2


//--------------------- .nv.info                  --------------------------
	.section	.nv.info,"",@"SHT_CUDA_INFO"
	.align	4


	//----- nvinfo : EIATTR_REGCOUNT
	.align		4
        /*0000*/ 	.byte	0x04, 0x2f
        /*0002*/ 	.short	(.L_1 - .L_0)
	.align		4
.L_0:
        /*0004*/ 	.word	index@(_Z11fill_kernelPfiif)
        /*0008*/ 	.word	0x0000000a


	//----- nvinfo : EIATTR_FRAME_SIZE
	.align		4
.L_1:
        /*000c*/ 	.byte	0x04, 0x11
        /*000e*/ 	.short	(.L_3 - .L_2)
	.align		4
.L_2:
        /*0010*/ 	.word	index@(_Z11fill_kernelPfiif)
        /*0014*/ 	.word	0x00000000


	//----- nvinfo : EIATTR_REGCOUNT
	.align		4
.L_3:
        /*0018*/ 	.byte	0x04, 0x2f
        /*001a*/ 	.short	(.L_5 - .L_4)
	.align		4
.L_4:
        /*001c*/ 	.word	index@(_Z17bitonic_sort_stepPfiii)
        /*0020*/ 	.word	0x0000000c


	//----- nvinfo : EIATTR_FRAME_SIZE
	.align		4
.L_5:
        /*0024*/ 	.byte	0x04, 0x11
        /*0026*/ 	.short	(.L_7 - .L_6)
	.align		4
.L_6:
        /*0028*/ 	.word	index@(_Z17bitonic_sort_stepPfiii)
        /*002c*/ 	.word	0x00000000


	//----- nvinfo : EIATTR_MIN_STACK_SIZE
	.align		4
.L_7:
        /*0030*/ 	.byte	0x04, 0x12
        /*0032*/ 	.short	(.L_9 - .L_8)
	.align		4
.L_8:
        /*0034*/ 	.word	index@(_Z17bitonic_sort_stepPfiii)
        /*0038*/ 	.word	0x00000000


	//----- nvinfo : EIATTR_MIN_STACK_SIZE
	.align		4
.L_9:
        /*003c*/ 	.byte	0x04, 0x12
        /*003e*/ 	.short	(.L_11 - .L_10)
	.align		4
.L_10:
        /*0040*/ 	.word	index@(_Z11fill_kernelPfiif)
        /*0044*/ 	.word	0x00000000
.L_11:


//--------------------- .nv.compat                --------------------------
	.section	.nv.compat,"",@"SHT_CUDA_COMPAT_INFO"
	.align	4
        /*0000*/ 	.byte	0x02, 0x09, 0x00, 0x00, 0x02, 0x02, 0x01, 0x00, 0x02, 0x05, 0x05, 0x00, 0x03, 0x07, 0x01, 0x01
        /*0010*/ 	.byte	0x02, 0x03, 0x00, 0x00, 0x02, 0x06, 0x01, 0x00, 0x04, 0x0b, 0x08, 0x00, 0x09, 0x00, 0x00, 0x00
        /*0020*/ 	.byte	0x00, 0x00, 0x00, 0x00


//--------------------- .nv.info._Z17bitonic_sort_stepPfiii --------------------------
	.section	.nv.info._Z17bitonic_sort_stepPfiii,"",@"SHT_CUDA_INFO"
	.sectionflags	@""
	.align	4


	//----- nvinfo : EIATTR_CUDA_API_VERSION
	.align		4
        /*0000*/ 	.byte	0x04, 0x37
        /*0002*/ 	.short	(.L_13 - .L_12)
.L_12:
        /*0004*/ 	.word	0x00000082


	//----- nvinfo : EIATTR_KPARAM_INFO
	.align		4
.L_13:
        /*0008*/ 	.byte	0x04, 0x17
        /*000a*/ 	.short	(.L_15 - .L_14)
.L_14:
        /*000c*/ 	.word	0x00000000
        /*0010*/ 	.short	0x0003
        /*0012*/ 	.short	0x0010
        /*0014*/ 	.byte	0x00, 0xf0, 0x11, 0x00


	//----- nvinfo : EIATTR_KPARAM_INFO
	.align		4
.L_15:
        /*0018*/ 	.byte	0x04, 0x17
        /*001a*/ 	.short	(.L_17 - .L_16)
.L_16:
        /*001c*/ 	.word	0x00000000
        /*0020*/ 	.short	0x0002
        /*0022*/ 	.short	0x000c
        /*0024*/ 	.byte	0x00, 0xf0, 0x11, 0x00


	//----- nvinfo : EIATTR_KPARAM_INFO
	.align		4
.L_17:
        /*0028*/ 	.byte	0x04, 0x17
        /*002a*/ 	.short	(.L_19 - .L_18)
.L_18:
        /*002c*/ 	.word	0x00000000
        /*0030*/ 	.short	0x0001
        /*0032*/ 	.short	0x0008
        /*0034*/ 	.byte	0x00, 0xf0, 0x11, 0x00


	//----- nvinfo : EIATTR_KPARAM_INFO
	.align		4
.L_19:
        /*0038*/ 	.byte	0x04, 0x17
        /*003a*/ 	.short	(.L_21 - .L_20)
.L_20:
        /*003c*/ 	.word	0x00000000
        /*0040*/ 	.short	0x0000
        /*0042*/ 	.short	0x0000
        /*0044*/ 	.byte	0x00, 0xf5, 0x21, 0x00


	//----- nvinfo : EIATTR_SPARSE_MMA_MASK
	.align		4
.L_21:
        /*0048*/ 	.byte	0x03, 0x50
        /*004a*/ 	.short	0x0000


	//----- nvinfo : EIATTR_MAXREG_COUNT
	.align		4
        /*004c*/ 	.byte	0x03, 0x1b
        /*004e*/ 	.short	0x00ff


	//----- nvinfo : EIATTR_MERCURY_ISA_VERSION
	.align		4
        /*0050*/ 	.byte	0x03, 0x5f
        /*0052*/ 	.short	0x0101


	//----- nvinfo : EIATTR_VRC_CTA_INIT_COUNT
	.align		4
        /*0054*/ 	.byte	0x02, 0x4a
	.zero		1
	.zero		1


	//----- nvinfo : EIATTR_EXIT_INSTR_OFFSETS
	.align		4
        /*0058*/ 	.byte	0x04, 0x1c
        /*005a*/ 	.short	(.L_23 - .L_22)


	//   ....[0]....
.L_22:
        /*005c*/ 	.word	0x00000070


	//   ....[1]....
        /*0060*/ 	.word	0x000000c0


	//   ....[2]....
        /*0064*/ 	.word	0x00000170


	//   ....[3]....
        /*0068*/ 	.word	0x000001a0


	//   ....[4]....
        /*006c*/ 	.word	0x000001c0


	//   ....[5]....
        /*0070*/ 	.word	0x000001f0


	//----- nvinfo : EIATTR_CRS_STACK_SIZE
	.align		4
.L_23:
        /*0074*/ 	.byte	0x04, 0x1e
        /*0076*/ 	.short	(.L_25 - .L_24)
.L_24:
        /*0078*/ 	.word	0x00000000


	//----- nvinfo : EIATTR_CBANK_PARAM_SIZE
	.align		4
.L_25:
        /*007c*/ 	.byte	0x03, 0x19
        /*007e*/ 	.short	0x0014


	//----- nvinfo : EIATTR_PARAM_CBANK
	.align		4
        /*0080*/ 	.byte	0x04, 0x0a
        /*0082*/ 	.short	(.L_27 - .L_26)
	.align		4
.L_26:
        /*0084*/ 	.word	index@(.nv.constant0._Z17bitonic_sort_stepPfiii)
        /*0088*/ 	.short	0x0380
        /*008a*/ 	.short	0x0014


	//----- nvinfo : EIATTR_SW_WAR
	.align		4
.L_27:
        /*008c*/ 	.byte	0x04, 0x36
        /*008e*/ 	.short	(.L_29 - .L_28)
.L_28:
        /*0090*/ 	.word	0x00000008
.L_29:


//--------------------- .nv.info._Z11fill_kernelPfiif --------------------------
	.section	.nv.info._Z11fill_kernelPfiif,"",@"SHT_CUDA_INFO"
	.sectionflags	@""
	.align	4


	//----- nvinfo : EIATTR_CUDA_API_VERSION
	.align		4
        /*0000*/ 	.byte	0x04, 0x37
        /*0002*/ 	.short	(.L_31 - .L_30)
.L_30:
        /*0004*/ 	.word	0x00000082


	//----- nvinfo : EIATTR_KPARAM_INFO
	.align		4
.L_31:
        /*0008*/ 	.byte	0x04, 0x17
        /*000a*/ 	.short	(.L_33 - .L_32)
.L_32:
        /*000c*/ 	.word	0x00000000
        /*0010*/ 	.short	0x0003
        /*0012*/ 	.short	0x0010
        /*0014*/ 	.byte	0x00, 0xf0, 0x11, 0x00


	//----- nvinfo : EIATTR_KPARAM_INFO
	.align		4
.L_33:
        /*0018*/ 	.byte	0x04, 0x17
        /*001a*/ 	.short	(.L_35 - .L_34)
.L_34:
        /*001c*/ 	.word	0x00000000
        /*0020*/ 	.short	0x0002
        /*0022*/ 	.short	0x000c
        /*0024*/ 	.byte	0x00, 0xf0, 0x11, 0x00


	//----- nvinfo : EIATTR_KPARAM_INFO
	.align		4
.L_35:
        /*0028*/ 	.byte	0x04, 0x17
        /*002a*/ 	.short	(.L_37 - .L_36)
.L_36:
        /*002c*/ 	.word	0x00000000
        /*0030*/ 	.short	0x0001
        /*0032*/ 	.short	0x0008
        /*0034*/ 	.byte	0x00, 0xf0, 0x11, 0x00


	//----- nvinfo : EIATTR_KPARAM_INFO
	.align		4
.L_37:
        /*0038*/ 	.byte	0x04, 0x17
        /*003a*/ 	.short	(.L_39 - .L_38)
.L_38:
        /*003c*/ 	.word	0x00000000
        /*0040*/ 	.short	0x0000
        /*0042*/ 	.short	0x0000
        /*0044*/ 	.byte	0x00, 0xf5, 0x21, 0x00


	//----- nvinfo : EIATTR_SPARSE_MMA_MASK
	.align		4
.L_39:
        /*0048*/ 	.byte	0x03, 0x50
        /*004a*/ 	.short	0x0000


	//----- nvinfo : EIATTR_MAXREG_COUNT
	.align		4
        /*004c*/ 	.byte	0x03, 0x1b
        /*004e*/ 	.short	0x00ff


	//----- nvinfo : EIATTR_MERCURY_ISA_VERSION
	.align		4
        /*0050*/ 	.byte	0x03, 0x5f
        /*0052*/ 	.short	0x0101


	//----- nvinfo : EIATTR_VRC_CTA_INIT_COUNT
	.align		4
        /*0054*/ 	.byte	0x02, 0x4a
	.zero		1
	.zero		1


	//----- nvinfo : EIATTR_EXIT_INSTR_OFFSETS
	.align		4
        /*0058*/ 	.byte	0x04, 0x1c
        /*005a*/ 	.short	(.L_41 - .L_40)


	//   ....[0]....
.L_40:
        /*005c*/ 	.word	0x00000080


	//   ....[1]....
        /*0060*/ 	.word	0x000000e0


	//----- nvinfo : EIATTR_CBANK_PARAM_SIZE
	.align		4
.L_41:
        /*0064*/ 	.byte	0x03, 0x19
        /*0066*/ 	.short	0x0014


	//----- nvinfo : EIATTR_PARAM_CBANK
	.align		4
        /*0068*/ 	.byte	0x04, 0x0a
        /*006a*/ 	.short	(.L_43 - .L_42)
	.align		4
.L_42:
        /*006c*/ 	.word	index@(.nv.constant0._Z11fill_kernelPfiif)
        /*0070*/ 	.short	0x0380
        /*0072*/ 	.short	0x0014


	//----- nvinfo : EIATTR_SW_WAR
	.align		4
.L_43:
        /*0074*/ 	.byte	0x04, 0x36
        /*0076*/ 	.short	(.L_45 - .L_44)
.L_44:
        /*0078*/ 	.word	0x00000008
.L_45:


//--------------------- .nv.callgraph             --------------------------
	.section	.nv.callgraph,"",@"SHT_CUDA_CALLGRAPH"
	.align	4
	.sectionentsize	8
	.align		4
        /*0000*/ 	.word	0x00000000
	.align		4
        /*0004*/ 	.word	0xffffffff
	.align		4
        /*0008*/ 	.word	0x00000000
	.align		4
        /*000c*/ 	.word	0xfffffffe
	.align		4
        /*0010*/ 	.word	0x00000000
	.align		4
        /*0014*/ 	.word	0xfffffffd
	.align		4
        /*0018*/ 	.word	0x00000000
	.align		4
        /*001c*/ 	.word	0xfffffffc


//--------------------- .text._Z17bitonic_sort_stepPfiii --------------------------
	.section	.text._Z17bitonic_sort_stepPfiii,"ax",@progbits
	.align	128
        .global         _Z17bitonic_sort_stepPfiii
        .type           _Z17bitonic_sort_stepPfiii,@function
        .size           _Z17bitonic_sort_stepPfiii,(.L_x_3 - _Z17bitonic_sort_stepPfiii)
        .other          _Z17bitonic_sort_stepPfiii,@"STO_CUDA_ENTRY STV_DEFAULT"
_Z17bitonic_sort_stepPfiii:
.text._Z17bitonic_sort_stepPfiii:
[----:B------:R-:W-:Y:S01]  /*0000*/  LDC R1, c[0x0][0x37c] ;  /* 0x0000df00ff017b82 */ /* 0x000fe20000000800 */
[----:B------:R-:W0:Y:S07]  /*0010*/  S2R R7, SR_TID.X ;  /* 0x0000000000077919 */ /* 0x000e2e0000002100 */
[----:B------:R-:W0:Y:S01]  /*0020*/  S2UR UR4, SR_CTAID.X ;  /* 0x00000000000479c3 */ /* 0x000e220000002500 */
[----:B------:R-:W1:Y:S07]  /*0030*/  LDCU UR5, c[0x0][0x390] ;  /* 0x00007200ff0577ac */ /* 0x000e6e0008000800 */
[----:B------:R-:W0:Y:S02]  /*0040*/  LDC R0, c[0x0][0x360] ;  /* 0x0000d800ff007b82 */ /* 0x000e240000000800 */
[----:B0-----:R-:W-:-:S05]  /*0050*/  IMAD R7, R0, UR4, R7 ;  /* 0x0000000400077c24 */ /* 0x001fca000f8e0207 */
[----:B-1----:R-:W-:-:S13]  /*0060*/  ISETP.GE.U32.AND P0, PT, R7, UR5, PT ;  /* 0x0000000507007c0c */ /* 0x002fda000bf06070 */
[----:B------:R-:W-:Y:S05]  /*0070*/  @P0 EXIT ;  /* 0x000000000000094d */ /* 0x000fea0003800000 */
[----:B------:R-:W0:Y:S02]  /*0080*/  LDCU UR4, c[0x0][0x388] ;  /* 0x00007100ff0477ac */ /* 0x000e240008000800 */
[----:B0-----:R-:W-:-:S04]  /*0090*/  LOP3.LUT R0, R7, UR4, RZ, 0x3c, !PT ;  /* 0x0000000407007c12 */ /* 0x001fc8000f8e3cff */
[----:B------:R-:W-:-:S04]  /*00a0*/  ISETP.GE.U32.AND P0, PT, R0, UR5, PT ;  /* 0x0000000500007c0c */ /* 0x000fc8000bf06070 */
[----:B------:R-:W-:-:S13]  /*00b0*/  ISETP.LE.U32.OR P0, PT, R0, R7, P0 ;  /* 0x000000070000720c */ /* 0x000fda0000703470 */
[----:B------:R-:W-:Y:S05]  /*00c0*/  @P0 EXIT ;  /* 0x000000000000094d */ /* 0x000fea0003800000 */
[----:B------:R-:W0:Y:S01]  /*00d0*/  LDC.64 R4, c[0x0][0x380] ;  /* 0x0000e000ff047b82 */ /* 0x000e220000000a00 */
[----:B------:R-:W1:Y:S01]  /*00e0*/  LDCU.64 UR4, c[0x0][0x358] ;  /* 0x00006b00ff0477ac */ /* 0x000e620008000a00 */
[----:B------:R-:W2:Y:S01]  /*00f0*/  LDCU UR6, c[0x0][0x38c] ;  /* 0x00007180ff0677ac */ /* 0x000ea20008000800 */
[----:B0-----:R-:W-:-:S04]  /*0100*/  IMAD.WIDE.U32 R2, R7, 0x4, R4 ;  /* 0x0000000407027825 */ /* 0x001fc800078e0004 */
[----:B------:R-:W-:Y:S01]  /*0110*/  IMAD.WIDE.U32 R4, R0, 0x4, R4 ;  /* 0x0000000400047825 */ /* 0x000fe200078e0004 */
[----:B-1----:R0:W5:Y:S04]  /*0120*/  LDG.E R9, desc[UR4][R2.64] ;  /* 0x0000000402097981 */ /* 0x002168000c1e1900 */
[----:B------:R0:W5:Y:S01]  /*0130*/  LDG.E R0, desc[UR4][R4.64] ;  /* 0x0000000404007981 */ /* 0x000162000c1e1900 */
[----:B--2---:R-:W-:-:S13]  /*0140*/  LOP3.LUT P0, RZ, R7, UR6, RZ, 0xc0, !PT ;  /* 0x0000000607ff7c12 */ /* 0x004fda000f80c0ff */
[----:B0-----:R-:W-:Y:S05]  /*0150*/  @P0 BRA `(.L_x_0) ;  /* 0x0000000000140947 */ /* 0x001fea0003800000 */
[----:B-----5:R-:W-:-:S13]  /*0160*/  FSETP.GT.AND P0, PT, R9, R0, PT ;  /* 0x000000000900720b */ /* 0x020fda0003f04000 */
[----:B------:R-:W-:Y:S05]  /*0170*/  @!P0 EXIT ;  /* 0x000000000000894d */ /* 0x000fea0003800000 */
[----:B------:R-:W-:Y:S04]  /*0180*/  STG.E desc[UR4][R2.64], R0 ;  /* 0x0000000002007986 */ /* 0x000fe8000c101904 */
[----:B------:R-:W-:Y:S01]  /*0190*/  STG.E desc[UR4][R4.64], R9 ;  /* 0x0000000904007986 */ /* 0x000fe2000c101904 */
[----:B------:R-:W-:Y:S05]  /*01a0*/  EXIT ;  /* 0x000000000000794d */ /* 0x000fea0003800000 */
.L_x_0:
[----:B-----5:R-:W-:-:S13]  /*01b0*/  FSETP.GEU.AND P0, PT, R9, R0, PT ;  /* 0x000000000900720b */ /* 0x020fda0003f0e000 */
[----:B------:R-:W-:Y:S05]  /*01c0*/  @P0 EXIT ;  /* 0x000000000000094d */ /* 0x000fea0003800000 */
[----:B------:R-:W-:Y:S04]  /*01d0*/  STG.E desc[UR4][R2.64], R0 ;  /* 0x0000000002007986 */ /* 0x000fe8000c101904 */
[----:B------:R-:W-:Y:S01]  /*01e0*/  STG.E desc[UR4][R4.64], R9 ;  /* 0x0000000904007986 */ /* 0x000fe2000c101904 */
[----:B------:R-:W-:Y:S05]  /*01f0*/  EXIT ;  /* 0x000000000000794d */ /* 0x000fea0003800000 */
.L_x_1:
[----:B------:R-:W-:-:S00]  /*0200*/  BRA `(.L_x_1) ;  /* 0xfffffffc00fc7947 */ /* 0x000fc0000383ffff */
[----:B------:R-:W-:-:S00]  /*0210*/  NOP ;  /* 0x0000000000007918 */ /* 0x000fc00000000000 */
        /* <DEDUP_REMOVED lines=14> */
.L_x_3:


//--------------------- .text._Z11fill_kernelPfiif --------------------------
	.section	.text._Z11fill_kernelPfiif,"ax",@progbits
	.align	128
        .global         _Z11fill_kernelPfiif
        .type           _Z11fill_kernelPfiif,@function
        .size           _Z11fill_kernelPfiif,(.L_x_4 - _Z11fill_kernelPfiif)
        .other          _Z11fill_kernelPfiif,@"STO_CUDA_ENTRY STV_DEFAULT"
_Z11fill_kernelPfiif:
.text._Z11fill_kernelPfiif:
[----:B------:R-:W-:Y:S01]  /*0000*/  LDC R1, c[0x0][0x37c] ;  /* 0x0000df00ff017b82 */ /* 0x000fe20000000800 */
[----:B------:R-:W0:Y:S07]  /*0010*/  S2R R3, SR_TID.X ;  /* 0x0000000000037919 */ /* 0x000e2e0000002100 */
[----:B------:R-:W0:Y:S01]  /*0020*/  S2UR UR4, SR_CTAID.X ;  /* 0x00000000000479c3 */ /* 0x000e220000002500 */
[----:B------:R-:W1:Y:S07]  /*0030*/  LDCU.64 UR6, c[0x0][0x388] ;  /* 0x00007100ff0677ac */ /* 0x000e6e0008000a00 */
[----:B------:R-:W0:Y:S02]  /*0040*/  LDC R0, c[0x0][0x360] ;  /* 0x0000d800ff007b82 */ /* 0x000e240000000800 */
[----:B0-----:R-:W-:-:S05]  /*0050*/  IMAD R0, R0, UR4, R3 ;  /* 0x0000000400007c24 */ /* 0x001fca000f8e0203 */
[----:B-1----:R-:W-:-:S04]  /*0060*/  IADD3 R5, PT, PT, R0, UR6, RZ ;  /* 0x0000000600057c10 */ /* 0x002fc8000fffe0ff */
[----:B------:R-:W-:-:S13]  /*0070*/  ISETP.GE.AND P0, PT, R5, UR7, PT ;  /* 0x0000000705007c0c */ /* 0x000fda000bf06270 */
[----:B------:R-:W-:Y:S05]  /*0080*/  @P0 EXIT ;  /* 0x000000000000094d */ /* 0x000fea0003800000 */
[----:B------:R-:W0:Y:S01]  /*0090*/  LDC.64 R2, c[0x0][0x380] ;  /* 0x0000e000ff027b82 */ /* 0x000e220000000a00 */
[----:B------:R-:W1:Y:S07]  /*00a0*/  LDCU.64 UR4, c[0x0][0x358] ;  /* 0x00006b00ff0477ac */ /* 0x000e6e0008000a00 */
[----:B------:R-:W1:Y:S01]  /*00b0*/  LDC R7, c[0x0][0x390] ;  /* 0x0000e400ff077b82 */ /* 0x000e620000000800 */
[----:B0-----:R-:W-:-:S05]  /*00c0*/  IMAD.WIDE R2, R5, 0x4, R2 ;  /* 0x0000000405027825 */ /* 0x001fca00078e0202 */
[----:B-1----:R-:W-:Y:S01]  /*00d0*/  STG.E desc[UR4][R2.64], R7 ;  /* 0x0000000702007986 */ /* 0x002fe2000c101904 */
[----:B------:R-:W-:Y:S05]  /*00e0*/  EXIT ;  /* 0x000000000000794d */ /* 0x000fea0003800000 */
.L_x_2:
        /* <DEDUP_REMOVED lines=9> */
.L_x_4:


//--------------------- .nv.shared.reserved.0     --------------------------
	.section	.nv.shared.reserved.0,"aw",@nobits
	.weak		__nv_reservedSMEM_offset_0_alias
	.size		__nv_reservedSMEM_offset_0_alias, 0, 64
	.other		__nv_reservedSMEM_offset_0_alias,@"STO_CUDA_RESERVED_SHARED STV_DEFAULT"
__nv_reservedSMEM_offset_0_alias:
	.zero		0
	.zero		64


//--------------------- .nv.constant0._Z17bitonic_sort_stepPfiii --------------------------
	.section	.nv.constant0._Z17bitonic_sort_stepPfiii,"a",@progbits
	.sectionflags	@""
	.align	4
.nv.constant0._Z17bitonic_sort_stepPfiii:
	.zero		916


//--------------------- .nv.constant0._Z11fill_kernelPfiif --------------------------
	.section	.nv.constant0._Z11fill_kernelPfiif,"a",@progbits
	.sectionflags	@""
	.align	4
.nv.constant0._Z11fill_kernelPfiif:
	.zero		916


//--------------------- SYMBOLS --------------------------

	.type		.nv.reservedSmem.offset0,@object
	.size		.nv.reservedSmem.offset0,0x4
